//
// Generated by NVIDIA NVVM Compiler
//
// Compiler Build ID: CL-36424714
// Cuda compilation tools, release 13.0, V13.0.88
// Based on NVVM 20.0.0
//

.version 9.0
.target sm_100
.address_size 64

	// .globl	_Z13inclusiveScanPfS_i
// _ZZ13inclusiveScanPfS_iE4temp has been demoted

.visible .entry _Z13inclusiveScanPfS_i(
	.param .u64 .ptr .align 1 _Z13inclusiveScanPfS_i_param_0,
	.param .u64 .ptr .align 1 _Z13inclusiveScanPfS_i_param_1,
	.param .u32 _Z13inclusiveScanPfS_i_param_2
)
{
	.reg .pred 	%p<6>;
	.reg .b32 	%r<18>;
	.reg .b32 	%f<9>;
	.reg .b64 	%rd<9>;
	// demoted variable
	.shared .align 4 .b8 _ZZ13inclusiveScanPfS_iE4temp[1024];
	ld.param.u64 	%rd1, [_Z13inclusiveScanPfS_i_param_0];
	ld.param.u64 	%rd2, [_Z13inclusiveScanPfS_i_param_1];
	ld.param.u32 	%r7, [_Z13inclusiveScanPfS_i_param_2];
	mov.u32 	%r1, %tid.x;
	mov.u32 	%r8, %ctaid.x;
	mov.u32 	%r2, %ntid.x;
	mad.lo.s32 	%r3, %r8, %r2, %r1;
	setp.ge.s32 	%p1, %r3, %r7;
	shl.b32 	%r9, %r1, 2;
	mov.u32 	%r10, _ZZ13inclusiveScanPfS_iE4temp;
	add.s32 	%r4, %r10, %r9;
	@%p1 bra 	$L__BB0_2;
	cvta.to.global.u64 	%rd3, %rd1;
	mul.wide.s32 	%rd4, %r3, 4;
	add.s64 	%rd5, %rd3, %rd4;
	ld.global.f32 	%f3, [%rd5];
	st.shared.f32 	[%r4], %f3;
	bra.uni 	$L__BB0_3;
$L__BB0_2:
	mov.b32 	%r11, 0;
	st.shared.u32 	[%r4], %r11;
$L__BB0_3:
	bar.sync 	0;
	setp.lt.u32 	%p2, %r2, 2;
	@%p2 bra 	$L__BB0_8;
	mov.b32 	%r17, 1;
$L__BB0_5:
	setp.lt.u32 	%p3, %r1, %r17;
	mov.f32 	%f8, 0f00000000;
	@%p3 bra 	$L__BB0_7;
	sub.s32 	%r13, %r1, %r17;
	shl.b32 	%r14, %r13, 2;
	add.s32 	%r16, %r10, %r14;
	ld.shared.f32 	%f8, [%r16];
$L__BB0_7:
	bar.sync 	0;
	ld.shared.f32 	%f5, [%r4];
	add.f32 	%f6, %f8, %f5;
	st.shared.f32 	[%r4], %f6;
	bar.sync 	0;
	shl.b32 	%r17, %r17, 1;
	setp.lt.u32 	%p4, %r17, %r2;
	@%p4 bra 	$L__BB0_5;
$L__BB0_8:
	setp.ge.s32 	%p5, %r3, %r7;
	@%p5 bra 	$L__BB0_10;
	ld.shared.f32 	%f7, [%r4];
	cvta.to.global.u64 	%rd6, %rd2;
	mul.wide.s32 	%rd7, %r3, 4;
	add.s64 	%rd8, %rd6, %rd7;
	st.global.f32 	[%rd8], %f7;
$L__BB0_10:
	ret;

}


// ===== COMPILED SASS (sm_100) =====

	.target	sm_100

	.elftype	@"ET_EXEC"


//--------------------- .note.nv.tkinfo           --------------------------
	.section	.note.nv.tkinfo,"",@"SHT_NOTE"
	.sectionflags	@"SHF_NOTE_NV_TKINFO"
	.tkinfo
        /*0018*/ 	.word	0x00000002
        /*0030*/ 	.string	""
        /*0030*/ 	.string	"ptxas"
        /*0030*/ 	.string	"Cuda compilation tools, release 13.0, V13.0.88"
        /*0030*/ 	.string	"Build cuda_13.0.r13.0/compiler.36424714_0"
        /*0030*/ 	.string	"-arch sm_100 -m 64 "



//--------------------- .note.nv.cuinfo           --------------------------
	.section	.note.nv.cuinfo,"",@"SHT_NOTE"
	.sectionflags	@"SHF_NOTE_NV_CUINFO"
        /*0018*/ 	.short	0x0002
        /*001a*/ 	.short	0x0064
        /*001c*/ 	.short	0x0082
	.zero		2


//--------------------- .nv.info                  --------------------------
	.section	.nv.info,"",@"SHT_CUDA_INFO"
	.align	4


	//----- nvinfo : EIATTR_REGCOUNT
	.align		4
        /*0000*/ 	.byte	0x04, 0x2f
        /*0002*/ 	.short	(.L_1 - .L_0)
	.align		4
.L_0:
        /*0004*/ 	.word	index@(_Z13inclusiveScanPfS_i)
        /*0008*/ 	.word	0x0000000c


	//----- nvinfo : EIATTR_FRAME_SIZE
	.align		4
.L_1:
        /*000c*/ 	.byte	0x04, 0x11
        /*000e*/ 	.short	(.L_3 - .L_2)
	.align		4
.L_2:
        /*0010*/ 	.word	index@(_Z13inclusiveScanPfS_i)
        /*0014*/ 	.word	0x00000000


	//----- nvinfo : EIATTR_MIN_STACK_SIZE
	.align		4
.L_3:
        /*0018*/ 	.byte	0x04, 0x12
        /*001a*/ 	.short	(.L_5 - .L_4)
	.align		4
.L_4:
        /*001c*/ 	.word	index@(_Z13inclusiveScanPfS_i)
        /*0020*/ 	.word	0x00000000
.L_5:


//--------------------- .nv.compat                --------------------------
	.section	.nv.compat,"",@"SHT_CUDA_COMPAT_INFO"
	.align	4
        /*0000*/ 	.byte	0x02, 0x09, 0x00, 0x00, 0x02, 0x02, 0x01, 0x00, 0x02, 0x05, 0x05, 0x00, 0x03, 0x07, 0x01, 0x01
        /*0010*/ 	.byte	0x02, 0x03, 0x00, 0x00, 0x02, 0x06, 0x01, 0x00, 0x04, 0x0b, 0x08, 0x00, 0x09, 0x00, 0x00, 0x00
        /*0020*/ 	.byte	0x00, 0x00, 0x00, 0x00


//--------------------- .nv.info._Z13inclusiveScanPfS_i --------------------------
	.section	.nv.info._Z13inclusiveScanPfS_i,"",@"SHT_CUDA_INFO"
	.sectionflags	@""
	.align	4


	//----- nvinfo : EIATTR_CUDA_API_VERSION
	.align		4
        /*0000*/ 	.byte	0x04, 0x37
        /*0002*/ 	.short	(.L_7 - .L_6)
.L_6:
        /*0004*/ 	.word	0x00000082


	//----- nvinfo : EIATTR_KPARAM_INFO
	.align		4
.L_7:
        /*0008*/ 	.byte	0x04, 0x17
        /*000a*/ 	.short	(.L_9 - .L_8)
.L_8:
        /*000c*/ 	.word	0x00000000
        /*0010*/ 	.short	0x0002
        /*0012*/ 	.short	0x0010
        /*0014*/ 	.byte	0x00, 0xf0, 0x11, 0x00


	//----- nvinfo : EIATTR_KPARAM_INFO
	.align		4
.L_9:
        /*0018*/ 	.byte	0x04, 0x17
        /*001a*/ 	.short	(.L_11 - .L_10)
.L_10:
        /*001c*/ 	.word	0x00000000
        /*0020*/ 	.short	0x0001
        /*0022*/ 	.short	0x0008
        /*0024*/ 	.byte	0x00, 0xf5, 0x21, 0x00


	//----- nvinfo : EIATTR_KPARAM_INFO
	.align		4
.L_11:
        /*0028*/ 	.byte	0x04, 0x17
        /*002a*/ 	.short	(.L_13 - .L_12)
.L_12:
        /*002c*/ 	.word	0x00000000
        /*0030*/ 	.short	0x0000
        /*0032*/ 	.short	0x0000
        /*0034*/ 	.byte	0x00, 0xf5, 0x21, 0x00


	//----- nvinfo : EIATTR_SPARSE_MMA_MASK
	.align		4
.L_13:
        /*0038*/ 	.byte	0x03, 0x50
        /*003a*/ 	.short	0x0000


	//----- nvinfo : EIATTR_MAXREG_COUNT
	.align		4
        /*003c*/ 	.byte	0x03, 0x1b
        /*003e*/ 	.short	0x00ff


	//----- nvinfo : EIATTR_NUM_BARRIERS
	.align		4
        /*0040*/ 	.byte	0x02, 0x4c
        /*0042*/ 	.byte	0x01
	.zero		1


	//----- nvinfo : EIATTR_MERCURY_ISA_VERSION
	.align		4
        /*0044*/ 	.byte	0x03, 0x5f
        /*0046*/ 	.short	0x0101


	//----- nvinfo : EIATTR_VRC_CTA_INIT_COUNT
	.align		4
        /*0048*/ 	.byte	0x02, 0x4a
	.zero		1
	.zero		1


	//----- nvinfo : EIATTR_EXIT_INSTR_OFFSETS
	.align		4
        /*004c*/ 	.byte	0x04, 0x1c
        /*004e*/ 	.short	(.L_15 - .L_14)


	//   ....[0]....
.L_14:
        /*0050*/ 	.word	0x00000240


	//   ....[1]....
        /*0054*/ 	.word	0x00000290


	//----- nvinfo : EIATTR_CBANK_PARAM_SIZE
	.align		4
.L_15:
        /*0058*/ 	.byte	0x03, 0x19
        /*005a*/ 	.short	0x0014


	//----- nvinfo : EIATTR_PARAM_CBANK
	.align		4
        /*005c*/ 	.byte	0x04, 0x0a
        /*005e*/ 	.short	(.L_17 - .L_16)
	.align		4
.L_16:
        /*0060*/ 	.word	index@(.nv.constant0._Z13inclusiveScanPfS_i)
        /*0064*/ 	.short	0x0380
        /*0066*/ 	.short	0x0014


	//----- nvinfo : EIATTR_SW_WAR
	.align		4
.L_17:
        /*0068*/ 	.byte	0x04, 0x36
        /*006a*/ 	.short	(.L_19 - .L_18)
.L_18:
        /*006c*/ 	.word	0x00000008
.L_19:


//--------------------- .nv.callgraph             --------------------------
	.section	.nv.callgraph,"",@"SHT_CUDA_CALLGRAPH"
	.align	4
	.sectionentsize	8
	.align		4
        /*0000*/ 	.word	0x00000000
	.align		4
        /*0004*/ 	.word	0xffffffff
	.align		4
        /*0008*/ 	.word	0x00000000
	.align		4
        /*000c*/ 	.word	0xfffffffe
	.align		4
        /*0010*/ 	.word	0x00000000
	.align		4
        /*0014*/ 	.word	0xfffffffd
	.align		4
        /*0018*/ 	.word	0x00000000
	.align		4
        /*001c*/ 	.word	0xfffffffc


//--------------------- .text._Z13inclusiveScanPfS_i --------------------------
	.section	.text._Z13inclusiveScanPfS_i,"ax",@progbits
	.align	128
        .global         _Z13inclusiveScanPfS_i
        .type           _Z13inclusiveScanPfS_i,@function
        .size           _Z13inclusiveScanPfS_i,(.L_x_3 - _Z13inclusiveScanPfS_i)
        .other          _Z13inclusiveScanPfS_i,@"STO_CUDA_ENTRY STV_DEFAULT"
_Z13inclusiveScanPfS_i:
.text._Z13inclusiveScanPfS_i:
[----:B------:R-:W-:Y:S01]  /*0000*/  LDC R1, c[0x0][0x37c] ;  /* 0x0000df00ff017b82 */ /* 0x000fe20000000800 */
[----:B------:R-:W0:Y:S07]  /*0010*/  S2R R4, SR_TID.X ;  /* 0x0000000000047919 */ /* 0x000e2e0000002100 */
[----:B------:R-:W0:Y:S01]  /*0020*/  S2UR UR4, SR_CTAID.X ;  /* 0x00000000000479c3 */ /* 0x000e220000002500 */
[----:B------:R-:W1:Y:S01]  /*0030*/  LDCU UR5, c[0x0][0x390] ;  /* 0x00007200ff0577ac */ /* 0x000e620008000800 */
[----:B------:R-:W2:Y:S06]  /*0040*/  LDCU.64 UR6, c[0x0][0x358] ;  /* 0x00006b00ff0677ac */ /* 0x000eac0008000a00 */
[----:B------:R-:W0:Y:S02]  /*0050*/  LDC R9, c[0x0][0x360] ;  /* 0x0000d800ff097b82 */ /* 0x000e240000000800 */
[----:B0-----:R-:W-:-:S05]  /*0060*/  IMAD R5, R9, UR4, R4 ;  /* 0x0000000409057c24 */ /* 0x001fca000f8e0204 */
[----:B-1----:R-:W-:-:S13]  /*0070*/  ISETP.GE.AND P0, PT, R5, UR5, PT ;  /* 0x0000000505007c0c */ /* 0x002fda000bf06270 */
[----:B------:R-:W0:Y:S02]  /*0080*/  @!P0 LDC.64 R2, c[0x0][0x380] ;  /* 0x0000e000ff028b82 */ /* 0x000e240000000a00 */
[----:B0-----:R-:W-:-:S06]  /*0090*/  @!P0 IMAD.WIDE R2, R5, 0x4, R2 ;  /* 0x0000000405028825 */ /* 0x001fcc00078e0202 */
[----:B--2---:R-:W2:Y:S01]  /*00a0*/  @!P0 LDG.E R3, desc[UR6][R2.64] ;  /* 0x0000000602038981 */ /* 0x004ea2000c1e1900 */
[----:B------:R-:W0:Y:S01]  /*00b0*/  S2UR UR5, SR_CgaCtaId ;  /* 0x00000000000579c3 */ /* 0x000e220000008800 */
[----:B------:R-:W-:Y:S01]  /*00c0*/  UMOV UR4, 0x400 ;  /* 0x0000040000047882 */ /* 0x000fe20000000000 */
[----:B------:R-:W-:Y:S01]  /*00d0*/  ISETP.GE.U32.AND P1, PT, R9, 0x2, PT ;  /* 0x000000020900780c */ /* 0x000fe20003f26070 */
[----:B0-----:R-:W-:-:S06]  /*00e0*/  ULEA UR4, UR5, UR4, 0x18 ;  /* 0x0000000405047291 */ /* 0x001fcc000f8ec0ff */
[----:B------:R-:W-:-:S05]  /*00f0*/  LEA R0, R4, UR4, 0x2 ;  /* 0x0000000404007c11 */ /* 0x000fca000f8e10ff */
[----:B--2---:R0:W-:Y:S04]  /*0100*/  @!P0 STS [R0], R3 ;  /* 0x0000000300008388 */ /* 0x0041e80000000800 */
[----:B------:R0:W-:Y:S01]  /*0110*/  @P0 STS [R0], RZ ;  /* 0x000000ff00000388 */ /* 0x0001e20000000800 */
[----:B------:R-:W-:Y:S06]  /*0120*/  BAR.SYNC.DEFER_BLOCKING 0x0 ;  /* 0x0000000000007b1d */ /* 0x000fec0000010000 */
[----:B------:R-:W-:Y:S05]  /*0130*/  @!P1 BRA `(.L_x_0) ;  /* 0x0000000000389947 */ /* 0x000fea0003800000 */
[----:B------:R-:W-:-:S05]  /*0140*/  UMOV UR5, 0x1 ;  /* 0x0000000100057882 */ /* 0x000fca0000000000 */
.L_x_1:
[----:B------:R-:W-:Y:S01]  /*0150*/  ISETP.GE.U32.AND P0, PT, R4, UR5, PT ;  /* 0x0000000504007c0c */ /* 0x000fe2000bf06070 */
[----:B------:R-:W-:-:S12]  /*0160*/  IMAD.MOV.U32 R2, RZ, RZ, RZ ;  /* 0x000000ffff027224 */ /* 0x000fd800078e00ff */
[----:B0-----:R-:W-:Y:S01]  /*0170*/  @P0 VIADD R3, R4, -UR5 ;  /* 0x8000000504030c36 */ /* 0x001fe20008000000 */
[----:B------:R-:W-:-:S04]  /*0180*/  USHF.L.U32 UR5, UR5, 0x1, URZ ;  /* 0x0000000105057899 */ /* 0x000fc800080006ff */
[----:B------:R-:W-:-:S05]  /*0190*/  @P0 LEA R3, R3, UR4, 0x2 ;  /* 0x0000000403030c11 */ /* 0x000fca000f8e10ff */
[----:B------:R-:W-:Y:S01]  /*01a0*/  @P0 LDS R2, [R3] ;  /* 0x0000000003020984 */ /* 0x000fe20000000800 */
[----:B------:R-:W-:Y:S01]  /*01b0*/  BAR.SYNC.DEFER_BLOCKING 0x0 ;  /* 0x0000000000007b1d */ /* 0x000fe20000010000 */
[----:B------:R-:W-:-:S05]  /*01c0*/  ISETP.LE.U32.AND P0, PT, R9, UR5, PT ;  /* 0x0000000509007c0c */ /* 0x000fca000bf03070 */
[----:B-1----:R-:W0:Y:S02]  /*01d0*/  LDS R7, [R0] ;  /* 0x0000000000077984 */ /* 0x002e240000000800 */
[----:B0-----:R-:W-:-:S05]  /*01e0*/  FADD R7, R7, R2 ;  /* 0x0000000207077221 */ /* 0x001fca0000000000 */
[----:B------:R1:W-:Y:S01]  /*01f0*/  STS [R0], R7 ;  /* 0x0000000700007388 */ /* 0x0003e20000000800 */
[----:B------:R-:W-:Y:S06]  /*0200*/  BAR.SYNC.DEFER_BLOCKING 0x0 ;  /* 0x0000000000007b1d */ /* 0x000fec0000010000 */
[----:B------:R-:W-:Y:S05]  /*0210*/  @!P0 BRA `(.L_x_1) ;  /* 0xfffffffc00cc8947 */ /* 0x000fea000383ffff */
.L_x_0:
[----:B------:R-:W2:Y:S02]  /*0220*/  LDCU UR4, c[0x0][0x390] ;  /* 0x00007200ff0477ac */ /* 0x000ea40008000800 */
[----:B--2---:R-:W-:-:S13]  /*0230*/  ISETP.GE.AND P0, PT, R5, UR4, PT ;  /* 0x0000000405007c0c */ /* 0x004fda000bf06270 */
[----:B------:R-:W-:Y:S05]  /*0240*/  @P0 EXIT ;  /* 0x000000000000094d */ /* 0x000fea0003800000 */
[----:B-1----:R-:W1:Y:S01]  /*0250*/  LDS R7, [R0] ;  /* 0x0000000000077984 */ /* 0x002e620000000800 */
[----:B0-----:R-:W0:Y:S02]  /*0260*/  LDC.64 R2, c[0x0][0x388] ;  /* 0x0000e200ff027b82 */ /* 0x001e240000000a00 */
[----:B0-----:R-:W-:-:S05]  /*0270*/  IMAD.WIDE R2, R5, 0x4, R2 ;  /* 0x0000000405027825 */ /* 0x001fca00078e0202 */
[----:B-1----:R-:W-:Y:S01]  /*0280*/  STG.E desc[UR6][R2.64], R7 ;  /* 0x0000000702007986 */ /* 0x002fe2000c101906 */
[----:B------:R-:W-:Y:S05]  /*0290*/  EXIT ;  /* 0x000000000000794d */ /* 0x000fea0003800000 */
.L_x_2:
[----:B------:R-:W-:-:S00]  /*02a0*/  BRA `(.L_x_2) ;  /* 0xfffffffc00fc7947 */ /* 0x000fc0000383ffff */
[----:B------:R-:W-:-:S00]  /*02b0*/  NOP ;  /* 0x0000000000007918 */ /* 0x000fc00000000000 */
        /* <DEDUP_REMOVED lines=12> */
.L_x_3:


//--------------------- .nv.shared._Z13inclusiveScanPfS_i --------------------------
	.section	.nv.shared._Z13inclusiveScanPfS_i,"aw",@nobits
	.sectionflags	@""
	.align	4
.nv.shared._Z13inclusiveScanPfS_i:
	.zero		2048


//--------------------- .nv.shared.reserved.0     --------------------------
	.section	.nv.shared.reserved.0,"aw",@nobits
	.weak		__nv_reservedSMEM_offset_0_alias
	.size		__nv_reservedSMEM_offset_0_alias, 0, 64
	.other		__nv_reservedSMEM_offset_0_alias,@"STO_CUDA_RESERVED_SHARED STV_DEFAULT"
__nv_reservedSMEM_offset_0_alias:
	.zero		0
	.zero		64


//--------------------- .nv.constant0._Z13inclusiveScanPfS_i --------------------------
	.section	.nv.constant0._Z13inclusiveScanPfS_i,"a",@progbits
	.sectionflags	@""
	.align	4
.nv.constant0._Z13inclusiveScanPfS_i:
	.zero		916


//--------------------- SYMBOLS --------------------------

	.type		.nv.reservedSmem.offset0,@object
	.size		.nv.reservedSmem.offset0,0x4
	.type		.nv.reservedSmem.cap,@object
	.size		.nv.reservedSmem.cap,0x4
